//
// Generated by NVIDIA NVVM Compiler
//
// Compiler Build ID: CL-36424714
// Cuda compilation tools, release 13.0, V13.0.88
// Based on NVVM 20.0.0
//

.version 9.0
.target sm_100
.address_size 64

	// .globl	default_function_kernel

.visible .entry default_function_kernel(
	.param .u64 .ptr .align 1 default_function_kernel_param_0,
	.param .u64 .ptr .align 1 default_function_kernel_param_1
)
.maxntid 20
{
	.reg .pred 	%p<3>;
	.reg .b32 	%r<7>;
	.reg .b32 	%f<2>;
	.reg .b64 	%rd<14>;

	ld.param.u64 	%rd1, [default_function_kernel_param_0];
	ld.param.u64 	%rd2, [default_function_kernel_param_1];
	cvta.to.global.u64 	%rd3, %rd1;
	cvta.to.global.u64 	%rd4, %rd2;
	mov.u32 	%r1, %tid.x;
	setp.gt.u32 	%p1, %r1, 9;
	selp.b64 	%rd5, 100, 0, %p1;
	add.s32 	%r2, %r1, -10;
	setp.lt.u32 	%p2, %r1, 10;
	selp.b32 	%r3, %r1, %r2, %p2;
	shr.u32 	%r4, %r3, 1;
	mul.lo.s32 	%r5, %r4, 5;
	and.b32  	%r6, %r1, 1;
	cvt.u64.u32 	%rd6, %r5;
	cvt.u64.u32 	%rd7, %r6;
	or.b64  	%rd8, %rd5, %rd7;
	add.s64 	%rd9, %rd8, %rd6;
	shl.b64 	%rd10, %rd9, 2;
	add.s64 	%rd11, %rd4, %rd10;
	ld.global.nc.f32 	%f1, [%rd11+452];
	mul.wide.u32 	%rd12, %r1, 4;
	add.s64 	%rd13, %rd3, %rd12;
	st.global.f32 	[%rd13], %f1;
	ret;

}


// ===== COMPILED SASS (sm_100) =====

	.target	sm_100

	.elftype	@"ET_EXEC"


//--------------------- .note.nv.tkinfo           --------------------------
	.section	.note.nv.tkinfo,"",@"SHT_NOTE"
	.sectionflags	@"SHF_NOTE_NV_TKINFO"
	.tkinfo
        /*0018*/ 	.word	0x00000002
        /*0030*/ 	.string	""
        /*0030*/ 	.string	"ptxas"
        /*0030*/ 	.string	"Cuda compilation tools, release 13.0, V13.0.88"
        /*0030*/ 	.string	"Build cuda_13.0.r13.0/compiler.36424714_0"
        /*0030*/ 	.string	"-arch sm_100 -m 64 "



//--------------------- .note.nv.cuinfo           --------------------------
	.section	.note.nv.cuinfo,"",@"SHT_NOTE"
	.sectionflags	@"SHF_NOTE_NV_CUINFO"
        /*0018*/ 	.short	0x0002
        /*001a*/ 	.short	0x0064
        /*001c*/ 	.short	0x0082
	.zero		2


//--------------------- .nv.info                  --------------------------
	.section	.nv.info,"",@"SHT_CUDA_INFO"
	.align	4


	//----- nvinfo : EIATTR_REGCOUNT
	.align		4
        /*0000*/ 	.byte	0x04, 0x2f
        /*0002*/ 	.short	(.L_1 - .L_0)
	.align		4
.L_0:
        /*0004*/ 	.word	index@(default_function_kernel)
        /*0008*/ 	.word	0x0000000a


	//----- nvinfo : EIATTR_FRAME_SIZE
	.align		4
.L_1:
        /*000c*/ 	.byte	0x04, 0x11
        /*000e*/ 	.short	(.L_3 - .L_2)
	.align		4
.L_2:
        /*0010*/ 	.word	index@(default_function_kernel)
        /*0014*/ 	.word	0x00000000


	//----- nvinfo : EIATTR_MIN_STACK_SIZE
	.align		4
.L_3:
        /*0018*/ 	.byte	0x04, 0x12
        /*001a*/ 	.short	(.L_5 - .L_4)
	.align		4
.L_4:
        /*001c*/ 	.word	index@(default_function_kernel)
        /*0020*/ 	.word	0x00000000
.L_5:


//--------------------- .nv.compat                --------------------------
	.section	.nv.compat,"",@"SHT_CUDA_COMPAT_INFO"
	.align	4
        /*0000*/ 	.byte	0x02, 0x09, 0x00, 0x00, 0x02, 0x02, 0x01, 0x00, 0x02, 0x05, 0x05, 0x00, 0x03, 0x07, 0x01, 0x01
        /*0010*/ 	.byte	0x02, 0x03, 0x00, 0x00, 0x02, 0x06, 0x01, 0x00, 0x04, 0x0b, 0x08, 0x00, 0x09, 0x00, 0x00, 0x00
        /*0020*/ 	.byte	0x00, 0x00, 0x00, 0x00


//--------------------- .nv.info.default_function_kernel --------------------------
	.section	.nv.info.default_function_kernel,"",@"SHT_CUDA_INFO"
	.sectionflags	@""
	.align	4


	//----- nvinfo : EIATTR_CUDA_API_VERSION
	.align		4
        /*0000*/ 	.byte	0x04, 0x37
        /*0002*/ 	.short	(.L_7 - .L_6)
.L_6:
        /*0004*/ 	.word	0x00000082


	//----- nvinfo : EIATTR_KPARAM_INFO
	.align		4
.L_7:
        /*0008*/ 	.byte	0x04, 0x17
        /*000a*/ 	.short	(.L_9 - .L_8)
.L_8:
        /*000c*/ 	.word	0x00000000
        /*0010*/ 	.short	0x0001
        /*0012*/ 	.short	0x0008
        /*0014*/ 	.byte	0x00, 0xf5, 0x21, 0x00


	//----- nvinfo : EIATTR_KPARAM_INFO
	.align		4
.L_9:
        /*0018*/ 	.byte	0x04, 0x17
        /*001a*/ 	.short	(.L_11 - .L_10)
.L_10:
        /*001c*/ 	.word	0x00000000
        /*0020*/ 	.short	0x0000
        /*0022*/ 	.short	0x0000
        /*0024*/ 	.byte	0x00, 0xf5, 0x21, 0x00


	//----- nvinfo : EIATTR_SPARSE_MMA_MASK
	.align		4
.L_11:
        /*0028*/ 	.byte	0x03, 0x50
        /*002a*/ 	.short	0x0000


	//----- nvinfo : EIATTR_MAXREG_COUNT
	.align		4
        /*002c*/ 	.byte	0x03, 0x1b
        /*002e*/ 	.short	0x00ff


	//----- nvinfo : EIATTR_MERCURY_ISA_VERSION
	.align		4
        /*0030*/ 	.byte	0x03, 0x5f
        /*0032*/ 	.short	0x0101


	//----- nvinfo : EIATTR_VRC_CTA_INIT_COUNT
	.align		4
        /*0034*/ 	.byte	0x02, 0x4a
	.zero		1
	.zero		1


	//----- nvinfo : EIATTR_EXIT_INSTR_OFFSETS
	.align		4
        /*0038*/ 	.byte	0x04, 0x1c
        /*003a*/ 	.short	(.L_13 - .L_12)


	//   ....[0]....
.L_12:
        /*003c*/ 	.word	0x00000140


	//----- nvinfo : EIATTR_MAX_THREADS
	.align		4
.L_13:
        /*0040*/ 	.byte	0x04, 0x05
        /*0042*/ 	.short	(.L_15 - .L_14)
.L_14:
        /*0044*/ 	.word	0x00000014
        /*0048*/ 	.word	0x00000001
        /*004c*/ 	.word	0x00000001


	//----- nvinfo : EIATTR_CBANK_PARAM_SIZE
	.align		4
.L_15:
        /*0050*/ 	.byte	0x03, 0x19
        /*0052*/ 	.short	0x0010


	//----- nvinfo : EIATTR_PARAM_CBANK
	.align		4
        /*0054*/ 	.byte	0x04, 0x0a
        /*0056*/ 	.short	(.L_17 - .L_16)
	.align		4
.L_16:
        /*0058*/ 	.word	index@(.nv.constant0.default_function_kernel)
        /*005c*/ 	.short	0x0380
        /*005e*/ 	.short	0x0010


	//----- nvinfo : EIATTR_SW_WAR
	.align		4
.L_17:
        /*0060*/ 	.byte	0x04, 0x36
        /*0062*/ 	.short	(.L_19 - .L_18)
.L_18:
        /*0064*/ 	.word	0x00000008
.L_19:


//--------------------- .nv.callgraph             --------------------------
	.section	.nv.callgraph,"",@"SHT_CUDA_CALLGRAPH"
	.align	4
	.sectionentsize	8
	.align		4
        /*0000*/ 	.word	0x00000000
	.align		4
        /*0004*/ 	.word	0xffffffff
	.align		4
        /*0008*/ 	.word	0x00000000
	.align		4
        /*000c*/ 	.word	0xfffffffe
	.align		4
        /*0010*/ 	.word	0x00000000
	.align		4
        /*0014*/ 	.word	0xfffffffd
	.align		4
        /*0018*/ 	.word	0x00000000
	.align		4
        /*001c*/ 	.word	0xfffffffc


//--------------------- .text.default_function_kernel --------------------------
	.section	.text.default_function_kernel,"ax",@progbits
	.align	128
        .global         default_function_kernel
        .type           default_function_kernel,@function
        .size           default_function_kernel,(.L_x_1 - default_function_kernel)
        .other          default_function_kernel,@"STO_CUDA_ENTRY STV_DEFAULT"
default_function_kernel:
.text.default_function_kernel:
[----:B------:R-:W-:Y:S01]  /*0000*/  LDC R1, c[0x0][0x37c] ;  /* 0x0000df00ff017b82 */ /* 0x000fe20000000800 */
[----:B------:R-:W0:Y:S01]  /*0010*/  S2R R7, SR_TID.X ;  /* 0x0000000000077919 */ /* 0x000e220000002100 */
[----:B------:R-:W1:Y:S01]  /*0020*/  LDCU.64 UR6, c[0x0][0x388] ;  /* 0x00007100ff0677ac */ /* 0x000e620008000a00 */
[----:B------:R-:W2:Y:S01]  /*0030*/  LDCU.64 UR4, c[0x0][0x358] ;  /* 0x00006b00ff0477ac */ /* 0x000ea20008000a00 */
[C---:B0-----:R-:W-:Y:S01]  /*0040*/  VIADD R0, R7.reuse, 0xfffffff6 ;  /* 0xfffffff607007836 */ /* 0x041fe20000000000 */
[----:B------:R-:W-:-:S04]  /*0050*/  ISETP.GE.U32.AND P0, PT, R7, 0xa, PT ;  /* 0x0000000a0700780c */ /* 0x000fc80003f06070 */
[C---:B------:R-:W-:Y:S02]  /*0060*/  SEL R0, R7.reuse, R0, !P0 ;  /* 0x0000000007007207 */ /* 0x040fe40004000000 */
[----:B------:R-:W-:Y:S02]  /*0070*/  ISETP.GT.U32.AND P0, PT, R7, 0x9, PT ;  /* 0x000000090700780c */ /* 0x000fe40003f04070 */
[----:B------:R-:W-:Y:S02]  /*0080*/  SHF.R.U32.HI R0, RZ, 0x1, R0 ;  /* 0x00000001ff007819 */ /* 0x000fe40000011600 */
[----:B------:R-:W-:-:S03]  /*0090*/  SEL R2, RZ, 0x64, !P0 ;  /* 0x00000064ff027807 */ /* 0x000fc60004000000 */
[----:B------:R-:W-:Y:S01]  /*00a0*/  IMAD R3, R0, 0x5, RZ ;  /* 0x0000000500037824 */ /* 0x000fe200078e02ff */
[----:B------:R-:W-:-:S04]  /*00b0*/  LOP3.LUT R0, R2, 0x1, R7, 0xf8, !PT ;  /* 0x0000000102007812 */ /* 0x000fc800078ef807 */
[----:B------:R-:W-:-:S05]  /*00c0*/  IADD3 R0, P0, PT, R3, R0, RZ ;  /* 0x0000000003007210 */ /* 0x000fca0007f1e0ff */
[----:B------:R-:W-:Y:S01]  /*00d0*/  IMAD.X R3, RZ, RZ, RZ, P0 ;  /* 0x000000ffff037224 */ /* 0x000fe200000e06ff */
[----:B-1----:R-:W-:-:S04]  /*00e0*/  LEA R4, P0, R0, UR6, 0x2 ;  /* 0x0000000600047c11 */ /* 0x002fc8000f8010ff */
[----:B------:R-:W-:Y:S02]  /*00f0*/  LEA.HI.X R5, R0, UR7, R3, 0x2, P0 ;  /* 0x0000000700057c11 */ /* 0x000fe400080f1403 */
[----:B------:R-:W0:Y:S04]  /*0100*/  LDC.64 R2, c[0x0][0x380] ;  /* 0x0000e000ff027b82 */ /* 0x000e280000000a00 */
[----:B--2---:R-:W2:Y:S01]  /*0110*/  LDG.E.CONSTANT R5, desc[UR4][R4.64+0x1c4] ;  /* 0x0001c40404057981 */ /* 0x004ea2000c1e9900 */
[----:B0-----:R-:W-:-:S05]  /*0120*/  IMAD.WIDE.U32 R2, R7, 0x4, R2 ;  /* 0x0000000407027825 */ /* 0x001fca00078e0002 */
[----:B--2---:R-:W-:Y:S01]  /*0130*/  STG.E desc[UR4][R2.64], R5 ;  /* 0x0000000502007986 */ /* 0x004fe2000c101904 */
[----:B------:R-:W-:Y:S05]  /*0140*/  EXIT ;  /* 0x000000000000794d */ /* 0x000fea0003800000 */
.L_x_0:
[----:B------:R-:W-:-:S00]  /*0150*/  BRA `(.L_x_0) ;  /* 0xfffffffc00fc7947 */ /* 0x000fc0000383ffff */
[----:B------:R-:W-:-:S00]  /*0160*/  NOP ;  /* 0x0000000000007918 */ /* 0x000fc00000000000 */
        /* <DEDUP_REMOVED lines=9> */
.L_x_1:


//--------------------- .nv.shared.reserved.0     --------------------------
	.section	.nv.shared.reserved.0,"aw",@nobits
	.weak		__nv_reservedSMEM_offset_0_alias
	.size		__nv_reservedSMEM_offset_0_alias, 0, 64
	.other		__nv_reservedSMEM_offset_0_alias,@"STO_CUDA_RESERVED_SHARED STV_DEFAULT"
__nv_reservedSMEM_offset_0_alias:
	.zero		0
	.zero		64


//--------------------- .nv.constant0.default_function_kernel --------------------------
	.section	.nv.constant0.default_function_kernel,"a",@progbits
	.sectionflags	@""
	.align	4
.nv.constant0.default_function_kernel:
	.zero		912


//--------------------- SYMBOLS --------------------------

	.type		.nv.reservedSmem.offset0,@object
	.size		.nv.reservedSmem.offset0,0x4
